//
// Generated by NVIDIA NVVM Compiler
//
// Compiler Build ID: CL-36424714
// Cuda compilation tools, release 13.0, V13.0.88
// Based on NVVM 20.0.0
//

.version 9.0
.target sm_100
.address_size 64

	// .globl	_Z22histogram_range_kernelPKcPjmii
.extern .shared .align 16 .b8 shmem_hist[];

.visible .entry _Z22histogram_range_kernelPKcPjmii(
	.param .u64 .ptr .align 1 _Z22histogram_range_kernelPKcPjmii_param_0,
	.param .u64 .ptr .align 1 _Z22histogram_range_kernelPKcPjmii_param_1,
	.param .u64 _Z22histogram_range_kernelPKcPjmii_param_2,
	.param .u32 _Z22histogram_range_kernelPKcPjmii_param_3,
	.param .u32 _Z22histogram_range_kernelPKcPjmii_param_4
)
{
	.reg .pred 	%p<43>;
	.reg .b16 	%rs<17>;
	.reg .b32 	%r<250>;
	.reg .b64 	%rd<39>;

	ld.param.u64 	%rd13, [_Z22histogram_range_kernelPKcPjmii_param_0];
	ld.param.u64 	%rd14, [_Z22histogram_range_kernelPKcPjmii_param_1];
	ld.param.u64 	%rd15, [_Z22histogram_range_kernelPKcPjmii_param_2];
	ld.param.u32 	%r41, [_Z22histogram_range_kernelPKcPjmii_param_3];
	ld.param.u32 	%r42, [_Z22histogram_range_kernelPKcPjmii_param_4];
	sub.s32 	%r1, %r42, %r41;
	add.s32 	%r2, %r1, 1;
	mov.u32 	%r249, %tid.x;
	and.b32  	%r4, %r249, 31;
	mov.u32 	%r5, %ntid.x;
	shl.b32 	%r6, %r2, 5;
	setp.ge.s32 	%p1, %r249, %r6;
	@%p1 bra 	$L__BB0_7;
	add.s32 	%r43, %r249, %r5;
	max.u32 	%r44, %r6, %r43;
	setp.lt.u32 	%p2, %r43, %r6;
	selp.u32 	%r45, 1, 0, %p2;
	add.s32 	%r46, %r43, %r45;
	sub.s32 	%r47, %r44, %r46;
	div.u32 	%r48, %r47, %r5;
	add.s32 	%r7, %r48, %r45;
	and.b32  	%r49, %r7, 3;
	setp.eq.s32 	%p3, %r49, 3;
	mov.u32 	%r247, %r249;
	@%p3 bra 	$L__BB0_4;
	add.s32 	%r50, %r7, 1;
	and.b32  	%r51, %r50, 3;
	shl.b32 	%r52, %r249, 2;
	mov.u32 	%r53, shmem_hist;
	add.s32 	%r245, %r53, %r52;
	shl.b32 	%r9, %r5, 2;
	neg.s32 	%r244, %r51;
	mad.lo.s32 	%r247, %r5, %r51, %r249;
$L__BB0_3:
	.pragma "nounroll";
	mov.b32 	%r54, 0;
	st.shared.u32 	[%r245], %r54;
	add.s32 	%r245, %r245, %r9;
	add.s32 	%r244, %r244, 1;
	setp.ne.s32 	%p4, %r244, 0;
	@%p4 bra 	$L__BB0_3;
$L__BB0_4:
	setp.lt.u32 	%p5, %r7, 3;
	@%p5 bra 	$L__BB0_7;
	mov.u32 	%r56, shmem_hist;
	shl.b32 	%r59, %r5, 2;
$L__BB0_6:
	shl.b32 	%r55, %r247, 2;
	add.s32 	%r57, %r56, %r55;
	mov.b32 	%r58, 0;
	st.shared.u32 	[%r57], %r58;
	add.s32 	%r60, %r57, %r59;
	st.shared.u32 	[%r60], %r58;
	add.s32 	%r61, %r60, %r59;
	st.shared.u32 	[%r61], %r58;
	add.s32 	%r62, %r61, %r59;
	st.shared.u32 	[%r62], %r58;
	add.s32 	%r247, %r59, %r247;
	setp.lt.s32 	%p6, %r247, %r6;
	@%p6 bra 	$L__BB0_6;
$L__BB0_7:
	bar.sync 	0;
	mov.u32 	%r63, %ctaid.x;
	cvt.u64.u32 	%rd1, %r5;
	mul.wide.u32 	%rd16, %r63, %r5;
	cvt.u64.u32 	%rd2, %r249;
	add.s64 	%rd17, %rd16, %rd2;
	shl.b64 	%rd37, %rd17, 4;
	setp.ge.u64 	%p7, %rd37, %rd15;
	@%p7 bra 	$L__BB0_58;
	cvta.to.global.u64 	%rd4, %rd13;
	mov.u32 	%r64, %nctaid.x;
	cvt.u64.u32 	%rd18, %r64;
	mul.lo.s64 	%rd19, %rd1, %rd18;
	shl.b64 	%rd5, %rd19, 4;
	shl.b32 	%r66, %r4, 2;
	mov.u32 	%r69, shmem_hist;
$L__BB0_9:
	setp.ge.u64 	%p8, %rd37, %rd15;
	@%p8 bra 	$L__BB0_57;
	add.s64 	%rd7, %rd4, %rd37;
	ld.global.nc.u8 	%rs1, [%rd7];
	cvt.u32.u8 	%r65, %rs1;
	sub.s32 	%r19, %r65, %r41;
	setp.ge.u32 	%p9, %r19, %r2;
	@%p9 bra 	$L__BB0_12;
	shl.b32 	%r67, %r19, 7;
	or.b32  	%r68, %r67, %r66;
	add.s32 	%r70, %r69, %r68;
	atom.shared.add.u32 	%r71, [%r70], 1;
$L__BB0_12:
	add.s64 	%rd20, %rd37, 1;
	setp.ge.u64 	%p10, %rd20, %rd15;
	@%p10 bra 	$L__BB0_57;
	ld.global.nc.u8 	%rs2, [%rd7+1];
	cvt.u32.u8 	%r72, %rs2;
	sub.s32 	%r20, %r72, %r41;
	setp.ge.u32 	%p11, %r20, %r2;
	@%p11 bra 	$L__BB0_15;
	shl.b32 	%r74, %r20, 7;
	or.b32  	%r75, %r74, %r66;
	add.s32 	%r77, %r69, %r75;
	atom.shared.add.u32 	%r78, [%r77], 1;
$L__BB0_15:
	add.s64 	%rd21, %rd37, 2;
	setp.ge.u64 	%p12, %rd21, %rd15;
	@%p12 bra 	$L__BB0_57;
	ld.global.nc.u8 	%rs3, [%rd7+2];
	cvt.u32.u8 	%r79, %rs3;
	sub.s32 	%r21, %r79, %r41;
	setp.ge.u32 	%p13, %r21, %r2;
	@%p13 bra 	$L__BB0_18;
	shl.b32 	%r81, %r21, 7;
	or.b32  	%r82, %r81, %r66;
	add.s32 	%r84, %r69, %r82;
	atom.shared.add.u32 	%r85, [%r84], 1;
$L__BB0_18:
	add.s64 	%rd22, %rd37, 3;
	setp.ge.u64 	%p14, %rd22, %rd15;
	@%p14 bra 	$L__BB0_57;
	ld.global.nc.u8 	%rs4, [%rd7+3];
	cvt.u32.u8 	%r86, %rs4;
	sub.s32 	%r22, %r86, %r41;
	setp.ge.u32 	%p15, %r22, %r2;
	@%p15 bra 	$L__BB0_21;
	shl.b32 	%r88, %r22, 7;
	or.b32  	%r89, %r88, %r66;
	add.s32 	%r91, %r69, %r89;
	atom.shared.add.u32 	%r92, [%r91], 1;
$L__BB0_21:
	add.s64 	%rd23, %rd37, 4;
	setp.ge.u64 	%p16, %rd23, %rd15;
	@%p16 bra 	$L__BB0_57;
	ld.global.nc.u8 	%rs5, [%rd7+4];
	cvt.u32.u8 	%r93, %rs5;
	sub.s32 	%r23, %r93, %r41;
	setp.ge.u32 	%p17, %r23, %r2;
	@%p17 bra 	$L__BB0_24;
	shl.b32 	%r95, %r23, 7;
	or.b32  	%r96, %r95, %r66;
	add.s32 	%r98, %r69, %r96;
	atom.shared.add.u32 	%r99, [%r98], 1;
$L__BB0_24:
	add.s64 	%rd24, %rd37, 5;
	setp.ge.u64 	%p18, %rd24, %rd15;
	@%p18 bra 	$L__BB0_57;
	ld.global.nc.u8 	%rs6, [%rd7+5];
	cvt.u32.u8 	%r100, %rs6;
	sub.s32 	%r24, %r100, %r41;
	setp.ge.u32 	%p19, %r24, %r2;
	@%p19 bra 	$L__BB0_27;
	shl.b32 	%r102, %r24, 7;
	or.b32  	%r103, %r102, %r66;
	add.s32 	%r105, %r69, %r103;
	atom.shared.add.u32 	%r106, [%r105], 1;
$L__BB0_27:
	add.s64 	%rd25, %rd37, 6;
	setp.ge.u64 	%p20, %rd25, %rd15;
	@%p20 bra 	$L__BB0_57;
	ld.global.nc.u8 	%rs7, [%rd7+6];
	cvt.u32.u8 	%r107, %rs7;
	sub.s32 	%r25, %r107, %r41;
	setp.ge.u32 	%p21, %r25, %r2;
	@%p21 bra 	$L__BB0_30;
	shl.b32 	%r109, %r25, 7;
	or.b32  	%r110, %r109, %r66;
	add.s32 	%r112, %r69, %r110;
	atom.shared.add.u32 	%r113, [%r112], 1;
$L__BB0_30:
	add.s64 	%rd26, %rd37, 7;
	setp.ge.u64 	%p22, %rd26, %rd15;
	@%p22 bra 	$L__BB0_57;
	ld.global.nc.u8 	%rs8, [%rd7+7];
	cvt.u32.u8 	%r114, %rs8;
	sub.s32 	%r26, %r114, %r41;
	setp.ge.u32 	%p23, %r26, %r2;
	@%p23 bra 	$L__BB0_33;
	shl.b32 	%r116, %r26, 7;
	or.b32  	%r117, %r116, %r66;
	add.s32 	%r119, %r69, %r117;
	atom.shared.add.u32 	%r120, [%r119], 1;
$L__BB0_33:
	add.s64 	%rd27, %rd37, 8;
	setp.ge.u64 	%p24, %rd27, %rd15;
	@%p24 bra 	$L__BB0_57;
	ld.global.nc.u8 	%rs9, [%rd7+8];
	cvt.u32.u8 	%r121, %rs9;
	sub.s32 	%r27, %r121, %r41;
	setp.ge.u32 	%p25, %r27, %r2;
	@%p25 bra 	$L__BB0_36;
	shl.b32 	%r123, %r27, 7;
	or.b32  	%r124, %r123, %r66;
	add.s32 	%r126, %r69, %r124;
	atom.shared.add.u32 	%r127, [%r126], 1;
$L__BB0_36:
	add.s64 	%rd28, %rd37, 9;
	setp.ge.u64 	%p26, %rd28, %rd15;
	@%p26 bra 	$L__BB0_57;
	ld.global.nc.u8 	%rs10, [%rd7+9];
	cvt.u32.u8 	%r128, %rs10;
	sub.s32 	%r28, %r128, %r41;
	setp.ge.u32 	%p27, %r28, %r2;
	@%p27 bra 	$L__BB0_39;
	shl.b32 	%r130, %r28, 7;
	or.b32  	%r131, %r130, %r66;
	add.s32 	%r133, %r69, %r131;
	atom.shared.add.u32 	%r134, [%r133], 1;
$L__BB0_39:
	add.s64 	%rd29, %rd37, 10;
	setp.ge.u64 	%p28, %rd29, %rd15;
	@%p28 bra 	$L__BB0_57;
	ld.global.nc.u8 	%rs11, [%rd7+10];
	cvt.u32.u8 	%r135, %rs11;
	sub.s32 	%r29, %r135, %r41;
	setp.ge.u32 	%p29, %r29, %r2;
	@%p29 bra 	$L__BB0_42;
	shl.b32 	%r137, %r29, 7;
	or.b32  	%r138, %r137, %r66;
	add.s32 	%r140, %r69, %r138;
	atom.shared.add.u32 	%r141, [%r140], 1;
$L__BB0_42:
	add.s64 	%rd30, %rd37, 11;
	setp.ge.u64 	%p30, %rd30, %rd15;
	@%p30 bra 	$L__BB0_57;
	ld.global.nc.u8 	%rs12, [%rd7+11];
	cvt.u32.u8 	%r142, %rs12;
	sub.s32 	%r30, %r142, %r41;
	setp.ge.u32 	%p31, %r30, %r2;
	@%p31 bra 	$L__BB0_45;
	shl.b32 	%r144, %r30, 7;
	or.b32  	%r145, %r144, %r66;
	add.s32 	%r147, %r69, %r145;
	atom.shared.add.u32 	%r148, [%r147], 1;
$L__BB0_45:
	add.s64 	%rd31, %rd37, 12;
	setp.ge.u64 	%p32, %rd31, %rd15;
	@%p32 bra 	$L__BB0_57;
	ld.global.nc.u8 	%rs13, [%rd7+12];
	cvt.u32.u8 	%r149, %rs13;
	sub.s32 	%r31, %r149, %r41;
	setp.ge.u32 	%p33, %r31, %r2;
	@%p33 bra 	$L__BB0_48;
	shl.b32 	%r151, %r31, 7;
	or.b32  	%r152, %r151, %r66;
	add.s32 	%r154, %r69, %r152;
	atom.shared.add.u32 	%r155, [%r154], 1;
$L__BB0_48:
	add.s64 	%rd32, %rd37, 13;
	setp.ge.u64 	%p34, %rd32, %rd15;
	@%p34 bra 	$L__BB0_57;
	ld.global.nc.u8 	%rs14, [%rd7+13];
	cvt.u32.u8 	%r156, %rs14;
	sub.s32 	%r32, %r156, %r41;
	setp.ge.u32 	%p35, %r32, %r2;
	@%p35 bra 	$L__BB0_51;
	shl.b32 	%r158, %r32, 7;
	or.b32  	%r159, %r158, %r66;
	add.s32 	%r161, %r69, %r159;
	atom.shared.add.u32 	%r162, [%r161], 1;
$L__BB0_51:
	add.s64 	%rd33, %rd37, 14;
	setp.ge.u64 	%p36, %rd33, %rd15;
	@%p36 bra 	$L__BB0_57;
	ld.global.nc.u8 	%rs15, [%rd7+14];
	cvt.u32.u8 	%r163, %rs15;
	sub.s32 	%r33, %r163, %r41;
	setp.ge.u32 	%p37, %r33, %r2;
	@%p37 bra 	$L__BB0_54;
	shl.b32 	%r165, %r33, 7;
	or.b32  	%r166, %r165, %r66;
	add.s32 	%r168, %r69, %r166;
	atom.shared.add.u32 	%r169, [%r168], 1;
$L__BB0_54:
	add.s64 	%rd34, %rd37, 15;
	setp.ge.u64 	%p38, %rd34, %rd15;
	@%p38 bra 	$L__BB0_57;
	ld.global.nc.u8 	%rs16, [%rd7+15];
	cvt.u32.u8 	%r170, %rs16;
	sub.s32 	%r34, %r170, %r41;
	setp.ge.u32 	%p39, %r34, %r2;
	@%p39 bra 	$L__BB0_57;
	shl.b32 	%r172, %r34, 7;
	or.b32  	%r173, %r172, %r66;
	add.s32 	%r175, %r69, %r173;
	atom.shared.add.u32 	%r176, [%r175], 1;
$L__BB0_57:
	add.s64 	%rd37, %rd37, %rd5;
	setp.lt.u64 	%p40, %rd37, %rd15;
	@%p40 bra 	$L__BB0_9;
$L__BB0_58:
	bar.sync 	0;
	setp.gt.s32 	%p41, %r249, %r1;
	@%p41 bra 	$L__BB0_61;
	shl.b64 	%rd35, %rd2, 2;
	cvta.to.global.u64 	%rd36, %rd14;
	add.s64 	%rd38, %rd36, %rd35;
	mul.wide.u32 	%rd10, %r5, 4;
	shl.b32 	%r177, %r249, 7;
	mov.u32 	%r178, shmem_hist;
	add.s32 	%r179, %r177, %r178;
	add.s32 	%r248, %r179, 64;
	shl.b32 	%r36, %r5, 7;
$L__BB0_60:
	ld.shared.v4.u32 	{%r180, %r181, %r182, %r183}, [%r248+-64];
	add.s32 	%r184, %r181, %r180;
	add.s32 	%r185, %r182, %r184;
	add.s32 	%r186, %r183, %r185;
	ld.shared.v4.u32 	{%r187, %r188, %r189, %r190}, [%r248+-48];
	add.s32 	%r191, %r187, %r186;
	add.s32 	%r192, %r188, %r191;
	add.s32 	%r193, %r189, %r192;
	add.s32 	%r194, %r190, %r193;
	ld.shared.v4.u32 	{%r195, %r196, %r197, %r198}, [%r248+-32];
	add.s32 	%r199, %r195, %r194;
	add.s32 	%r200, %r196, %r199;
	add.s32 	%r201, %r197, %r200;
	add.s32 	%r202, %r198, %r201;
	ld.shared.v4.u32 	{%r203, %r204, %r205, %r206}, [%r248+-16];
	add.s32 	%r207, %r203, %r202;
	add.s32 	%r208, %r204, %r207;
	add.s32 	%r209, %r205, %r208;
	add.s32 	%r210, %r206, %r209;
	ld.shared.v4.u32 	{%r211, %r212, %r213, %r214}, [%r248];
	add.s32 	%r215, %r211, %r210;
	add.s32 	%r216, %r212, %r215;
	add.s32 	%r217, %r213, %r216;
	add.s32 	%r218, %r214, %r217;
	ld.shared.v4.u32 	{%r219, %r220, %r221, %r222}, [%r248+16];
	add.s32 	%r223, %r219, %r218;
	add.s32 	%r224, %r220, %r223;
	add.s32 	%r225, %r221, %r224;
	add.s32 	%r226, %r222, %r225;
	ld.shared.v4.u32 	{%r227, %r228, %r229, %r230}, [%r248+32];
	add.s32 	%r231, %r227, %r226;
	add.s32 	%r232, %r228, %r231;
	add.s32 	%r233, %r229, %r232;
	add.s32 	%r234, %r230, %r233;
	ld.shared.v4.u32 	{%r235, %r236, %r237, %r238}, [%r248+48];
	add.s32 	%r239, %r235, %r234;
	add.s32 	%r240, %r236, %r239;
	add.s32 	%r241, %r237, %r240;
	add.s32 	%r242, %r238, %r241;
	atom.global.add.u32 	%r243, [%rd38], %r242;
	add.s32 	%r249, %r249, %r5;
	add.s64 	%rd38, %rd38, %rd10;
	add.s32 	%r248, %r248, %r36;
	setp.le.s32 	%p42, %r249, %r1;
	@%p42 bra 	$L__BB0_60;
$L__BB0_61:
	ret;

}


// ===== COMPILED SASS (sm_100) =====

	.target	sm_100

	.elftype	@"ET_EXEC"


//--------------------- .note.nv.tkinfo           --------------------------
	.section	.note.nv.tkinfo,"",@"SHT_NOTE"
	.sectionflags	@"SHF_NOTE_NV_TKINFO"
	.tkinfo
        /*0018*/ 	.word	0x00000002
        /*0030*/ 	.string	""
        /*0030*/ 	.string	"ptxas"
        /*0030*/ 	.string	"Cuda compilation tools, release 13.0, V13.0.88"
        /*0030*/ 	.string	"Build cuda_13.0.r13.0/compiler.36424714_0"
        /*0030*/ 	.string	"-arch sm_100 -m 64 "



//--------------------- .note.nv.cuinfo           --------------------------
	.section	.note.nv.cuinfo,"",@"SHT_NOTE"
	.sectionflags	@"SHF_NOTE_NV_CUINFO"
        /*0018*/ 	.short	0x0002
        /*001a*/ 	.short	0x0064
        /*001c*/ 	.short	0x0082
	.zero		2


//--------------------- .nv.info                  --------------------------
	.section	.nv.info,"",@"SHT_CUDA_INFO"
	.align	4


	//----- nvinfo : EIATTR_REGCOUNT
	.align		4
        /*0000*/ 	.byte	0x04, 0x2f
        /*0002*/ 	.short	(.L_1 - .L_0)
	.align		4
.L_0:
        /*0004*/ 	.word	index@(_Z22histogram_range_kernelPKcPjmii)
        /*0008*/ 	.word	0x0000001e


	//----- nvinfo : EIATTR_FRAME_SIZE
	.align		4
.L_1:
        /*000c*/ 	.byte	0x04, 0x11
        /*000e*/ 	.short	(.L_3 - .L_2)
	.align		4
.L_2:
        /*0010*/ 	.word	index@(_Z22histogram_range_kernelPKcPjmii)
        /*0014*/ 	.word	0x00000000


	//----- nvinfo : EIATTR_MIN_STACK_SIZE
	.align		4
.L_3:
        /*0018*/ 	.byte	0x04, 0x12
        /*001a*/ 	.short	(.L_5 - .L_4)
	.align		4
.L_4:
        /*001c*/ 	.word	index@(_Z22histogram_range_kernelPKcPjmii)
        /*0020*/ 	.word	0x00000000
.L_5:


//--------------------- .nv.compat                --------------------------
	.section	.nv.compat,"",@"SHT_CUDA_COMPAT_INFO"
	.align	4
        /*0000*/ 	.byte	0x02, 0x09, 0x00, 0x00, 0x02, 0x02, 0x01, 0x00, 0x02, 0x05, 0x05, 0x00, 0x03, 0x07, 0x01, 0x01
        /*0010*/ 	.byte	0x02, 0x03, 0x00, 0x00, 0x02, 0x06, 0x01, 0x00, 0x04, 0x0b, 0x08, 0x00, 0x09, 0x00, 0x00, 0x00
        /*0020*/ 	.byte	0x00, 0x00, 0x00, 0x00


//--------------------- .nv.info._Z22histogram_range_kernelPKcPjmii --------------------------
	.section	.nv.info._Z22histogram_range_kernelPKcPjmii,"",@"SHT_CUDA_INFO"
	.sectionflags	@""
	.align	4


	//----- nvinfo : EIATTR_CUDA_API_VERSION
	.align		4
        /*0000*/ 	.byte	0x04, 0x37
        /*0002*/ 	.short	(.L_7 - .L_6)
.L_6:
        /*0004*/ 	.word	0x00000082


	//----- nvinfo : EIATTR_KPARAM_INFO
	.align		4
.L_7:
        /*0008*/ 	.byte	0x04, 0x17
        /*000a*/ 	.short	(.L_9 - .L_8)
.L_8:
        /*000c*/ 	.word	0x00000000
        /*0010*/ 	.short	0x0004
        /*0012*/ 	.short	0x001c
        /*0014*/ 	.byte	0x00, 0xf0, 0x11, 0x00


	//----- nvinfo : EIATTR_KPARAM_INFO
	.align		4
.L_9:
        /*0018*/ 	.byte	0x04, 0x17
        /*001a*/ 	.short	(.L_11 - .L_10)
.L_10:
        /*001c*/ 	.word	0x00000000
        /*0020*/ 	.short	0x0003
        /*0022*/ 	.short	0x0018
        /*0024*/ 	.byte	0x00, 0xf0, 0x11, 0x00


	//----- nvinfo : EIATTR_KPARAM_INFO
	.align		4
.L_11:
        /*0028*/ 	.byte	0x04, 0x17
        /*002a*/ 	.short	(.L_13 - .L_12)
.L_12:
        /*002c*/ 	.word	0x00000000
        /*0030*/ 	.short	0x0002
        /*0032*/ 	.short	0x0010
        /*0034*/ 	.byte	0x00, 0xf0, 0x21, 0x00


	//----- nvinfo : EIATTR_KPARAM_INFO
	.align		4
.L_13:
        /*0038*/ 	.byte	0x04, 0x17
        /*003a*/ 	.short	(.L_15 - .L_14)
.L_14:
        /*003c*/ 	.word	0x00000000
        /*0040*/ 	.short	0x0001
        /*0042*/ 	.short	0x0008
        /*0044*/ 	.byte	0x00, 0xf5, 0x21, 0x00


	//----- nvinfo : EIATTR_KPARAM_INFO
	.align		4
.L_15:
        /*0048*/ 	.byte	0x04, 0x17
        /*004a*/ 	.short	(.L_17 - .L_16)
.L_16:
        /*004c*/ 	.word	0x00000000
        /*0050*/ 	.short	0x0000
        /*0052*/ 	.short	0x0000
        /*0054*/ 	.byte	0x00, 0xf5, 0x21, 0x00


	//----- nvinfo : EIATTR_SPARSE_MMA_MASK
	.align		4
.L_17:
        /*0058*/ 	.byte	0x03, 0x50
        /*005a*/ 	.short	0x0000


	//----- nvinfo : EIATTR_MAXREG_COUNT
	.align		4
        /*005c*/ 	.byte	0x03, 0x1b
        /*005e*/ 	.short	0x00ff


	//----- nvinfo : EIATTR_NUM_BARRIERS
	.align		4
        /*0060*/ 	.byte	0x02, 0x4c
        /*0062*/ 	.byte	0x01
	.zero		1


	//----- nvinfo : EIATTR_MERCURY_ISA_VERSION
	.align		4
        /*0064*/ 	.byte	0x03, 0x5f
        /*0066*/ 	.short	0x0101


	//----- nvinfo : EIATTR_VRC_CTA_INIT_COUNT
	.align		4
        /*0068*/ 	.byte	0x02, 0x4a
	.zero		1
	.zero		1


	//----- nvinfo : EIATTR_EXIT_INSTR_OFFSETS
	.align		4
        /*006c*/ 	.byte	0x04, 0x1c
        /*006e*/ 	.short	(.L_19 - .L_18)


	//   ....[0]....
.L_18:
        /*0070*/ 	.word	0x00001480


	//   ....[1]....
        /*0074*/ 	.word	0x00001710


	//----- nvinfo : EIATTR_CRS_STACK_SIZE
	.align		4
.L_19:
        /*0078*/ 	.byte	0x04, 0x1e
        /*007a*/ 	.short	(.L_21 - .L_20)
.L_20:
        /*007c*/ 	.word	0x00000000


	//----- nvinfo : EIATTR_CBANK_PARAM_SIZE
	.align		4
.L_21:
        /*0080*/ 	.byte	0x03, 0x19
        /*0082*/ 	.short	0x0020


	//----- nvinfo : EIATTR_PARAM_CBANK
	.align		4
        /*0084*/ 	.byte	0x04, 0x0a
        /*0086*/ 	.short	(.L_23 - .L_22)
	.align		4
.L_22:
        /*0088*/ 	.word	index@(.nv.constant0._Z22histogram_range_kernelPKcPjmii)
        /*008c*/ 	.short	0x0380
        /*008e*/ 	.short	0x0020


	//----- nvinfo : EIATTR_SW_WAR
	.align		4
.L_23:
        /*0090*/ 	.byte	0x04, 0x36
        /*0092*/ 	.short	(.L_25 - .L_24)
.L_24:
        /*0094*/ 	.word	0x00000008
.L_25:


//--------------------- .nv.callgraph             --------------------------
	.section	.nv.callgraph,"",@"SHT_CUDA_CALLGRAPH"
	.align	4
	.sectionentsize	8
	.align		4
        /*0000*/ 	.word	0x00000000
	.align		4
        /*0004*/ 	.word	0xffffffff
	.align		4
        /*0008*/ 	.word	0x00000000
	.align		4
        /*000c*/ 	.word	0xfffffffe
	.align		4
        /*0010*/ 	.word	0x00000000
	.align		4
        /*0014*/ 	.word	0xfffffffd
	.align		4
        /*0018*/ 	.word	0x00000000
	.align		4
        /*001c*/ 	.word	0xfffffffc


//--------------------- .text._Z22histogram_range_kernelPKcPjmii --------------------------
	.section	.text._Z22histogram_range_kernelPKcPjmii,"ax",@progbits
	.align	128
        .global         _Z22histogram_range_kernelPKcPjmii
        .type           _Z22histogram_range_kernelPKcPjmii,@function
        .size           _Z22histogram_range_kernelPKcPjmii,(.L_x_43 - _Z22histogram_range_kernelPKcPjmii)
        .other          _Z22histogram_range_kernelPKcPjmii,@"STO_CUDA_ENTRY STV_DEFAULT"
_Z22histogram_range_kernelPKcPjmii:
.text._Z22histogram_range_kernelPKcPjmii:
[----:B------:R-:W-:Y:S01]  /*0000*/  LDC R1, c[0x0][0x37c] ;  /* 0x0000df00ff017b82 */ /* 0x000fe20000000800 */
[----:B------:R-:W0:Y:S01]  /*0010*/  S2R R27, SR_TID.X ;  /* 0x00000000001b7919 */ /* 0x000e220000002100 */
[----:B------:R-:W1:Y:S06]  /*0020*/  LDCU.64 UR4, c[0x0][0x398] ;  /* 0x00007300ff0477ac */ /* 0x000e6c0008000a00 */
[----:B------:R-:W2:Y:S01]  /*0030*/  LDC R0, c[0x0][0x360] ;  /* 0x0000d800ff007b82 */ /* 0x000ea20000000800 */
[----:B------:R-:W-:Y:S01]  /*0040*/  BSSY.RECONVERGENT B0, `(.L_x_0) ;  /* 0x0000041000007945 */ /* 0x000fe20003800200 */
[----:B-1----:R-:W-:-:S04]  /*0050*/  UIADD3 UR5, UPT, UPT, UR5, -UR4, URZ ;  /* 0x8000000405057290 */ /* 0x002fc8000fffe0ff */
[----:B------:R-:W-:-:S04]  /*0060*/  UIADD3 UR7, UPT, UPT, UR5, 0x1, URZ ;  /* 0x0000000105077890 */ /* 0x000fc8000fffe0ff */
[----:B------:R-:W-:-:S06]  /*0070*/  USHF.L.U32 UR8, UR7, 0x5, URZ ;  /* 0x0000000507087899 */ /* 0x000fcc00080006ff */
[----:B0-----:R-:W-:-:S13]  /*0080*/  ISETP.GE.AND P0, PT, R27, UR8, PT ;  /* 0x000000081b007c0c */ /* 0x001fda000bf06270 */
[----:B------:R-:W-:Y:S05]  /*0090*/  @P0 BRA `(.L_x_1) ;  /* 0x0000000000ec0947 */ /* 0x000fea0003800000 */
[----:B--2---:R-:W0:Y:S01]  /*00a0*/  I2F.U32.RP R7, R0 ;  /* 0x0000000000077306 */ /* 0x004e220000209000 */
[----:B------:R-:W-:Y:S01]  /*00b0*/  IMAD.IADD R4, R27, 0x1, R0 ;  /* 0x000000011b047824 */ /* 0x000fe200078e0200 */
[----:B------:R-:W-:Y:S01]  /*00c0*/  ISETP.NE.U32.AND P2, PT, R0, RZ, PT ;  /* 0x000000ff0000720c */ /* 0x000fe20003f45070 */
[----:B------:R-:W-:Y:S03]  /*00d0*/  BSSY.RECONVERGENT B1, `(.L_x_2) ;  /* 0x0000028000017945 */ /* 0x000fe60003800200 */
[C---:B------:R-:W-:Y:S02]  /*00e0*/  ISETP.GE.U32.AND P0, PT, R4.reuse, UR8, PT ;  /* 0x0000000804007c0c */ /* 0x040fe4000bf06070 */
[----:B------:R-:W-:Y:S02]  /*00f0*/  VIMNMX.U32 R5, PT, PT, R4, UR8, !PT ;  /* 0x0000000804057c48 */ /* 0x000fe4000ffe0000 */
[----:B------:R-:W-:-:S04]  /*0100*/  SEL R6, RZ, 0x1, P0 ;  /* 0x00000001ff067807 */ /* 0x000fc80000000000 */
[----:B------:R-:W-:Y:S01]  /*0110*/  IADD3 R5, PT, PT, R5, -R4, -R6 ;  /* 0x8000000405057210 */ /* 0x000fe20007ffe806 */
[----:B0-----:R-:W0:Y:S02]  /*0120*/  MUFU.RCP R7, R7 ;  /* 0x0000000700077308 */ /* 0x001e240000001000 */
[----:B0-----:R-:W-:-:S06]  /*0130*/  VIADD R2, R7, 0xffffffe ;  /* 0x0ffffffe07027836 */ /* 0x001fcc0000000000 */
[----:B------:R0:W1:Y:S02]  /*0140*/  F2I.FTZ.U32.TRUNC.NTZ R3, R2 ;  /* 0x0000000200037305 */ /* 0x000064000021f000 */
[----:B0-----:R-:W-:Y:S02]  /*0150*/  IMAD.MOV.U32 R2, RZ, RZ, RZ ;  /* 0x000000ffff027224 */ /* 0x001fe400078e00ff */
[----:B-1----:R-:W-:-:S04]  /*0160*/  IMAD.MOV R9, RZ, RZ, -R3 ;  /* 0x000000ffff097224 */ /* 0x002fc800078e0a03 */
[----:B------:R-:W-:-:S04]  /*0170*/  IMAD R9, R9, R0, RZ ;  /* 0x0000000009097224 */ /* 0x000fc800078e02ff */
[----:B------:R-:W-:-:S06]  /*0180*/  IMAD.HI.U32 R8, R3, R9, R2 ;  /* 0x0000000903087227 */ /* 0x000fcc00078e0002 */
[----:B------:R-:W-:-:S04]  /*0190*/  IMAD.HI.U32 R3, R8, R5, RZ ;  /* 0x0000000508037227 */ /* 0x000fc800078e00ff */
[----:B------:R-:W-:-:S04]  /*01a0*/  IMAD.MOV R2, RZ, RZ, -R3 ;  /* 0x000000ffff027224 */ /* 0x000fc800078e0a03 */
[----:B------:R-:W-:-:S05]  /*01b0*/  IMAD R5, R0, R2, R5 ;  /* 0x0000000200057224 */ /* 0x000fca00078e0205 */
[----:B------:R-:W-:-:S13]  /*01c0*/  ISETP.GE.U32.AND P0, PT, R5, R0, PT ;  /* 0x000000000500720c */ /* 0x000fda0003f06070 */
[----:B------:R-:W-:Y:S02]  /*01d0*/  @P0 IMAD.IADD R5, R5, 0x1, -R0 ;  /* 0x0000000105050824 */ /* 0x000fe400078e0a00 */
[----:B------:R-:W-:-:S03]  /*01e0*/  @P0 VIADD R3, R3, 0x1 ;  /* 0x0000000103030836 */ /* 0x000fc60000000000 */
[----:B------:R-:W-:-:S13]  /*01f0*/  ISETP.GE.U32.AND P1, PT, R5, R0, PT ;  /* 0x000000000500720c */ /* 0x000fda0003f26070 */
[----:B------:R-:W-:Y:S01]  /*0200*/  @P1 VIADD R3, R3, 0x1 ;  /* 0x0000000103031836 */ /* 0x000fe20000000000 */
[----:B------:R-:W-:-:S05]  /*0210*/  @!P2 LOP3.LUT R3, RZ, R0, RZ, 0x33, !PT ;  /* 0x00000000ff03a212 */ /* 0x000fca00078e33ff */
[----:B------:R-:W-:-:S05]  /*0220*/  IMAD.IADD R2, R6, 0x1, R3 ;  /* 0x0000000106027824 */ /* 0x000fca00078e0203 */
[C---:B------:R-:W-:Y:S02]  /*0230*/  LOP3.LUT R3, R2.reuse, 0x3, RZ, 0xc0, !PT ;  /* 0x0000000302037812 */ /* 0x040fe400078ec0ff */
[----:B------:R-:W-:Y:S02]  /*0240*/  ISETP.GE.U32.AND P1, PT, R2, 0x3, PT ;  /* 0x000000030200780c */ /* 0x000fe40003f26070 */
[----:B------:R-:W-:Y:S01]  /*0250*/  ISETP.NE.AND P0, PT, R3, 0x3, PT ;  /* 0x000000030300780c */ /* 0x000fe20003f05270 */
[----:B------:R-:W-:-:S12]  /*0260*/  IMAD.MOV.U32 R3, RZ, RZ, R27 ;  /* 0x000000ffff037224 */ /* 0x000fd800078e001b */
[----:B------:R-:W-:Y:S05]  /*0270*/  @!P0 BRA `(.L_x_3) ;  /* 0x0000000000348947 */ /* 0x000fea0003800000 */
[----:B------:R-:W0:Y:S01]  /*0280*/  S2UR UR6, SR_CgaCtaId ;  /* 0x00000000000679c3 */ /* 0x000e220000008800 */
[----:B------:R-:W-:Y:S01]  /*0290*/  VIADD R2, R2, 0x1 ;  /* 0x0000000102027836 */ /* 0x000fe20000000000 */
[----:B------:R-:W-:-:S04]  /*02a0*/  UMOV UR4, 0x400 ;  /* 0x0000040000047882 */ /* 0x000fc80000000000 */
[----:B------:R-:W-:-:S05]  /*02b0*/  LOP3.LUT R2, R2, 0x3, RZ, 0xc0, !PT ;  /* 0x0000000302027812 */ /* 0x000fca00078ec0ff */
[----:B------:R-:W-:Y:S02]  /*02c0*/  IMAD R3, R2, R0, R27 ;  /* 0x0000000002037224 */ /* 0x000fe400078e021b */
[----:B------:R-:W-:Y:S01]  /*02d0*/  IMAD.MOV R2, RZ, RZ, -R2 ;  /* 0x000000ffff027224 */ /* 0x000fe200078e0a02 */
[----:B0-----:R-:W-:-:S06]  /*02e0*/  ULEA UR4, UR6, UR4, 0x18 ;  /* 0x0000000406047291 */ /* 0x001fcc000f8ec0ff */
[----:B------:R-:W-:-:S07]  /*02f0*/  LEA R5, R27, UR4, 0x2 ;  /* 0x000000041b057c11 */ /* 0x000fce000f8e10ff */
.L_x_4:
[----:B------:R-:W-:Y:S01]  /*0300*/  VIADD R2, R2, 0x1 ;  /* 0x0000000102027836 */ /* 0x000fe20000000000 */
[----:B------:R0:W-:Y:S04]  /*0310*/  STS [R5], RZ ;  /* 0x000000ff05007388 */ /* 0x0001e80000000800 */
[----:B------:R-:W-:Y:S01]  /*0320*/  ISETP.NE.AND P0, PT, R2, RZ, PT ;  /* 0x000000ff0200720c */ /* 0x000fe20003f05270 */
[----:B0-----:R-:W-:-:S12]  /*0330*/  IMAD R5, R0, 0x4, R5 ;  /* 0x0000000400057824 */ /* 0x001fd800078e0205 */
[----:B------:R-:W-:Y:S05]  /*0340*/  @P0 BRA `(.L_x_4) ;  /* 0xfffffffc00ec0947 */ /* 0x000fea000383ffff */
.L_x_3:
[----:B------:R-:W-:Y:S05]  /*0350*/  BSYNC.RECONVERGENT B1 ;  /* 0x0000000000017941 */ /* 0x000fea0003800200 */
.L_x_2:
[----:B------:R-:W-:Y:S05]  /*0360*/  @!P1 BRA `(.L_x_1) ;  /* 0x0000000000389947 */ /* 0x000fea0003800000 */
[----:B------:R-:W0:Y:S01]  /*0370*/  S2R R5, SR_CgaCtaId ;  /* 0x0000000000057919 */ /* 0x000e220000008800 */
[----:B------:R-:W-:-:S04]  /*0380*/  MOV R2, 0x400 ;  /* 0x0000040000027802 */ /* 0x000fc80000000f00 */
[----:B0-----:R-:W-:-:S07]  /*0390*/  LEA R4, R5, R2, 0x18 ;  /* 0x0000000205047211 */ /* 0x001fce00078ec0ff */
.L_x_5:
[----:B0-----:R-:W-:Y:S02]  /*03a0*/  IMAD R5, R3, 0x4, R4 ;  /* 0x0000000403057824 */ /* 0x001fe400078e0204 */
[C---:B------:R-:W-:Y:S02]  /*03b0*/  IMAD R3, R0.reuse, 0x4, R3 ;  /* 0x0000000400037824 */ /* 0x040fe400078e0203 */
[C---:B------:R-:W-:Y:S01]  /*03c0*/  IMAD R7, R0.reuse, 0x4, R5 ;  /* 0x0000000400077824 */ /* 0x040fe200078e0205 */
[----:B------:R0:W-:Y:S02]  /*03d0*/  STS [R5], RZ ;  /* 0x000000ff05007388 */ /* 0x0001e40000000800 */
[----:B------:R-:W-:Y:S01]  /*03e0*/  ISETP.GE.AND P0, PT, R3, UR8, PT ;  /* 0x0000000803007c0c */ /* 0x000fe2000bf06270 */
[C---:B------:R-:W-:Y:S01]  /*03f0*/  IMAD R9, R0.reuse, 0x4, R7 ;  /* 0x0000000400097824 */ /* 0x040fe200078e0207 */
[----:B------:R0:W-:Y:S03]  /*0400*/  STS [R7], RZ ;  /* 0x000000ff07007388 */ /* 0x0001e60000000800 */
[----:B------:R-:W-:Y:S01]  /*0410*/  IMAD R2, R0, 0x4, R9 ;  /* 0x0000000400027824 */ /* 0x000fe200078e0209 */
[----:B------:R0:W-:Y:S04]  /*0420*/  STS [R9], RZ ;  /* 0x000000ff09007388 */ /* 0x0001e80000000800 */
[----:B------:R0:W-:Y:S03]  /*0430*/  STS [R2], RZ ;  /* 0x000000ff02007388 */ /* 0x0001e60000000800 */
[----:B------:R-:W-:Y:S05]  /*0440*/  @!P0 BRA `(.L_x_5) ;  /* 0xfffffffc00d48947 */ /* 0x000fea000383ffff */
.L_x_1:
[----:B------:R-:W-:Y:S05]  /*0450*/  BSYNC.RECONVERGENT B0 ;  /* 0x0000000000007941 */ /* 0x000fea0003800200 */
.L_x_0:
[----:B------:R-:W2:Y:S01]  /*0460*/  S2UR UR4, SR_CTAID.X ;  /* 0x00000000000479c3 */ /* 0x000ea20000002500 */
[----:B------:R-:W1:Y:S01]  /*0470*/  LDCU.64 UR10, c[0x0][0x390] ;  /* 0x00007200ff0a77ac */ /* 0x000e620008000a00 */
[----:B0-----:R-:W-:Y:S01]  /*0480*/  IMAD.MOV.U32 R2, RZ, RZ, R27 ;  /* 0x000000ffff027224 */ /* 0x001fe200078e001b */
[----:B------:R-:W-:Y:S01]  /*0490*/  BSSY.RECONVERGENT B1, `(.L_x_6) ;  /* 0x00000fc000017945 */ /* 0x000fe20003800200 */
[----:B------:R-:W-:Y:S01]  /*04a0*/  IMAD.MOV.U32 R3, RZ, RZ, RZ ;  /* 0x000000ffff037224 */ /* 0x000fe200078e00ff */
[----:B------:R-:W0:Y:S01]  /*04b0*/  LDCU.64 UR8, c[0x0][0x358] ;  /* 0x00006b00ff0877ac */ /* 0x000e220008000a00 */
[----:B------:R-:W3:Y:S01]  /*04c0*/  LDCU.64 UR12, c[0x0][0x380] ;  /* 0x00007000ff0c77ac */ /* 0x000ee20008000a00 */
[----:B--2---:R-:W-:-:S04]  /*04d0*/  IMAD.WIDE.U32 R2, R0, UR4, R2 ;  /* 0x0000000400027c25 */ /* 0x004fc8000f8e0002 */
[C---:B------:R-:W-:Y:S01]  /*04e0*/  IMAD.SHL.U32 R11, R2.reuse, 0x10, RZ ;  /* 0x00000010020b7824 */ /* 0x040fe200078e00ff */
[----:B------:R-:W-:Y:S01]  /*04f0*/  SHF.L.U64.HI R10, R2, 0x4, R3 ;  /* 0x00000004020a7819 */ /* 0x000fe20000010203 */
[----:B------:R-:W-:Y:S03]  /*0500*/  BAR.SYNC.DEFER_BLOCKING 0x0 ;  /* 0x0000000000007b1d */ /* 0x000fe60000010000 */
[----:B-1----:R-:W-:-:S04]  /*0510*/  ISETP.GE.U32.AND P0, PT, R11, UR10, PT ;  /* 0x0000000a0b007c0c */ /* 0x002fc8000bf06070 */
[----:B------:R-:W-:-:S13]  /*0520*/  ISETP.GE.U32.AND.EX P0, PT, R10, UR11, PT, P0 ;  /* 0x0000000b0a007c0c */ /* 0x000fda000bf06100 */
[----:B0--3--:R-:W-:Y:S05]  /*0530*/  @P0 BRA `(.L_x_7) ;  /* 0x0000000c00c40947 */ /* 0x009fea0003800000 */
[----:B------:R-:W0:Y:S01]  /*0540*/  S2R R6, SR_CgaCtaId ;  /* 0x0000000000067919 */ /* 0x000e220000008800 */
[----:B------:R-:W1:Y:S01]  /*0550*/  LDCU UR4, c[0x0][0x370] ;  /* 0x00006e00ff0477ac */ /* 0x000e620008000800 */
[----:B------:R-:W2:Y:S01]  /*0560*/  LDC R8, c[0x0][0x398] ;  /* 0x0000e600ff087b82 */ /* 0x000ea20000000800 */
[----:B------:R-:W-:Y:S01]  /*0570*/  IMAD.SHL.U32 R12, R27, 0x4, RZ ;  /* 0x000000041b0c7824 */ /* 0x000fe200078e00ff */
[----:B------:R-:W-:-:S04]  /*0580*/  MOV R9, 0x400 ;  /* 0x0000040000097802 */ /* 0x000fc80000000f00 */
[----:B------:R-:W-:Y:S02]  /*0590*/  LOP3.LUT R12, R12, 0x7c, RZ, 0xe2, !PT ;  /* 0x0000007c0c0c7812 */ /* 0x000fe400078ee2ff */
[----:B------:R-:W3:Y:S01]  /*05a0*/  LDC.64 R2, c[0x0][0x390] ;  /* 0x0000e400ff027b82 */ /* 0x000ee20000000a00 */
[----:B-1----:R-:W-:Y:S01]  /*05b0*/  IMAD.WIDE.U32 R4, R0, UR4, RZ ;  /* 0x0000000400047c25 */ /* 0x002fe2000f8e00ff */
[----:B------:R-:W-:-:S03]  /*05c0*/  UMOV UR4, URZ ;  /* 0x000000ff00047c82 */ /* 0x000fc60008000000 */
[----:B------:R-:W-:-:S05]  /*05d0*/  VIADD R13, R5, UR4 ;  /* 0x00000004050d7c36 */ /* 0x000fca0008000000 */
[----:B------:R-:W-:Y:S02]  /*05e0*/  SHF.L.U64.HI R13, R4, 0x4, R13 ;  /* 0x00000004040d7819 */ /* 0x000fe4000001020d */
[----:B0-----:R-:W-:-:S07]  /*05f0*/  LEA R9, R6, R9, 0x18 ;  /* 0x0000000906097211 */ /* 0x001fce00078ec0ff */
.L_x_40:
[----:B---3--:R-:W-:Y:S01]  /*0600*/  ISETP.GE.U32.AND P0, PT, R11, R2, PT ;  /* 0x000000020b00720c */ /* 0x008fe20003f06070 */
[----:B------:R-:W-:Y:S03]  /*0610*/  BSSY.RECONVERGENT B0, `(.L_x_8) ;  /* 0x00000de000007945 */ /* 0x000fe60003800200 */
[----:B------:R-:W-:-:S13]  /*0620*/  ISETP.GE.U32.AND.EX P0, PT, R10, R3, PT, P0 ;  /* 0x000000030a00720c */ /* 0x000fda0003f06100 */
[----:B01----:R-:W-:Y:S05]  /*0630*/  @P0 BRA `(.L_x_9) ;  /* 0x0000000c006c0947 */ /* 0x003fea0003800000 */
[----:B------:R-:W-:-:S04]  /*0640*/  IADD3 R6, P0, PT, R11, UR12, RZ ;  /* 0x0000000c0b067c10 */ /* 0x000fc8000ff1e0ff */
[----:B------:R-:W-:-:S05]  /*0650*/  IADD3.X R7, PT, PT, R10, UR13, RZ, P0, !PT ;  /* 0x0000000d0a077c10 */ /* 0x000fca00087fe4ff */
[----:B------:R-:W2:Y:S01]  /*0660*/  LDG.E.U8.CONSTANT R15, desc[UR8][R6.64] ;  /* 0x00000008060f7981 */ /* 0x000ea2000c1e9100 */
[----:B------:R-:W-:Y:S01]  /*0670*/  IADD3 R17, P1, PT, R11, 0x1, RZ ;  /* 0x000000010b117810 */ /* 0x000fe20007f3e0ff */
[----:B------:R-:W-:Y:S03]  /*0680*/  BSSY.RECONVERGENT B2, `(.L_x_10) ;  /* 0x000000a000027945 */ /* 0x000fe60003800200 */
[----:B------:R-:W-:Y:S01]  /*0690*/  ISETP.GE.U32.AND P0, PT, R17, R2, PT ;  /* 0x000000021100720c */ /* 0x000fe20003f06070 */
[----:B------:R-:W-:-:S05]  /*06a0*/  IMAD.X R14, RZ, RZ, R10, P1 ;  /* 0x000000ffff0e7224 */ /* 0x000fca00008e060a */
[----:B------:R-:W-:Y:S01]  /*06b0*/  ISETP.GE.U32.AND.EX P0, PT, R14, R3, PT, P0 ;  /* 0x000000030e00720c */ /* 0x000fe20003f06100 */
[----:B--2---:R-:W-:-:S05]  /*06c0*/  IMAD.IADD R15, R15, 0x1, -R8 ;  /* 0x000000010f0f7824 */ /* 0x004fca00078e0a08 */
[----:B------:R-:W-:-:S13]  /*06d0*/  ISETP.GE.U32.AND P1, PT, R15, UR7, PT ;  /* 0x000000070f007c0c */ /* 0x000fda000bf26070 */
[----:B------:R-:W-:Y:S05]  /*06e0*/  @P1 BRA `(.L_x_11) ;  /* 0x00000000000c1947 */ /* 0x000fea0003800000 */
[----:B------:R-:W-:-:S04]  /*06f0*/  IMAD R14, R15, 0x80, R12 ;  /* 0x000000800f0e7824 */ /* 0x000fc800078e020c */
[----:B------:R-:W-:-:S05]  /*0700*/  IMAD.IADD R14, R9, 0x1, R14 ;  /* 0x00000001090e7824 */ /* 0x000fca00078e020e */
[----:B------:R0:W-:Y:S02]  /*0710*/  ATOMS.POPC.INC.32 RZ, [R14+URZ] ;  /* 0x000000000eff7f8c */ /* 0x0001e4000d8000ff */
.L_x_11:
[----:B------:R-:W-:Y:S05]  /*0720*/  BSYNC.RECONVERGENT B2 ;  /* 0x0000000000027941 */ /* 0x000fea0003800200 */
.L_x_10:
[----:B------:R-:W-:Y:S05]  /*0730*/  @P0 BRA `(.L_x_9) ;  /* 0x0000000c002c0947 */ /* 0x000fea0003800000 */
[----:B------:R-:W2:Y:S01]  /*0740*/  LDG.E.U8.CONSTANT R15, desc[UR8][R6.64+0x1] ;  /* 0x00000108060f7981 */ /* 0x000ea2000c1e9100 */
[----:B------:R-:W-:Y:S01]  /*0750*/  IADD3 R17, P1, PT, R11, 0x2, RZ ;  /* 0x000000020b117810 */ /* 0x000fe20007f3e0ff */
[----:B------:R-:W-:Y:S03]  /*0760*/  BSSY.RECONVERGENT B2, `(.L_x_12) ;  /* 0x000000a000027945 */ /* 0x000fe60003800200 */
[----:B------:R-:W-:Y:S01]  /*0770*/  ISETP.GE.U32.AND P0, PT, R17, R2, PT ;  /* 0x000000021100720c */ /* 0x000fe20003f06070 */
[----:B0-----:R-:W-:-:S05]  /*0780*/  IMAD.X R14, RZ, RZ, R10, P1 ;  /* 0x000000ffff0e7224 */ /* 0x001fca00008e060a */
[----:B------:R-:W-:Y:S01]  /*0790*/  ISETP.GE.U32.AND.EX P0, PT, R14, R3, PT, P0 ;  /* 0x000000030e00720c */ /* 0x000fe20003f06100 */
[----:B--2---:R-:W-:-:S05]  /*07a0*/  IMAD.IADD R15, R15, 0x1, -R8 ;  /* 0x000000010f0f7824 */ /* 0x004fca00078e0a08 */
[----:B------:R-:W-:-:S13]  /*07b0*/  ISETP.GE.U32.AND P1, PT, R15, UR7, PT ;  /* 0x000000070f007c0c */ /* 0x000fda000bf26070 */
[----:B------:R-:W-:Y:S05]  /*07c0*/  @P1 BRA `(.L_x_13) ;  /* 0x00000000000c1947 */ /* 0x000fea0003800000 */
[----:B------:R-:W-:-:S04]  /*07d0*/  IMAD R14, R15, 0x80, R12 ;  /* 0x000000800f0e7824 */ /* 0x000fc800078e020c */
[----:B------:R-:W-:-:S05]  /*07e0*/  IMAD.IADD R14, R9, 0x1, R14 ;  /* 0x00000001090e7824 */ /* 0x000fca00078e020e */
[----:B------:R0:W-:Y:S02]  /*07f0*/  ATOMS.POPC.INC.32 RZ, [R14+URZ] ;  /* 0x000000000eff7f8c */ /* 0x0001e4000d8000ff */
.L_x_13:
[----:B------:R-:W-:Y:S05]  /*0800*/  BSYNC.RECONVERGENT B2 ;  /* 0x0000000000027941 */ /* 0x000fea0003800200 */
.L_x_12:
        /* <DEDUP_REMOVED lines=13> */
.L_x_15:
[----:B------:R-:W-:Y:S05]  /*08e0*/  BSYNC.RECONVERGENT B2 ;  /* 0x0000000000027941 */ /* 0x000fea0003800200 */
.L_x_14:
        /* <DEDUP_REMOVED lines=13> */
.L_x_17:
[----:B------:R-:W-:Y:S05]  /*09c0*/  BSYNC.RECONVERGENT B2 ;  /* 0x0000000000027941 */ /* 0x000fea0003800200 */
.L_x_16:
        /* <DEDUP_REMOVED lines=13> */
.L_x_19:
[----:B------:R-:W-:Y:S05]  /*0aa0*/  BSYNC.RECONVERGENT B2 ;  /* 0x0000000000027941 */ /* 0x000fea0003800200 */
.L_x_18:
        /* <DEDUP_REMOVED lines=13> */
.L_x_21:
[----:B------:R-:W-:Y:S05]  /*0b80*/  BSYNC.RECONVERGENT B2 ;  /* 0x0000000000027941 */ /* 0x000fea0003800200 */
.L_x_20:
        /* <DEDUP_REMOVED lines=13> */
.L_x_23:
[----:B------:R-:W-:Y:S05]  /*0c60*/  BSYNC.RECONVERGENT B2 ;  /* 0x0000000000027941 */ /* 0x000fea0003800200 */
.L_x_22:
        /* <DEDUP_REMOVED lines=13> */
.L_x_25:
[----:B------:R-:W-:Y:S05]  /*0d40*/  BSYNC.RECONVERGENT B2 ;  /* 0x0000000000027941 */ /* 0x000fea0003800200 */
.L_x_24:
        /* <DEDUP_REMOVED lines=13> */
.L_x_27:
[----:B------:R-:W-:Y:S05]  /*0e20*/  BSYNC.RECONVERGENT B2 ;  /* 0x0000000000027941 */ /* 0x000fea0003800200 */
.L_x_26:
        /* <DEDUP_REMOVED lines=13> */
.L_x_29:
[----:B------:R-:W-:Y:S05]  /*0f00*/  BSYNC.RECONVERGENT B2 ;  /* 0x0000000000027941 */ /* 0x000fea0003800200 */
.L_x_28:
        /* <DEDUP_REMOVED lines=13> */
.L_x_31:
[----:B------:R-:W-:Y:S05]  /*0fe0*/  BSYNC.RECONVERGENT B2 ;  /* 0x0000000000027941 */ /* 0x000fea0003800200 */
.L_x_30:
        /* <DEDUP_REMOVED lines=13> */
.L_x_33:
[----:B------:R-:W-:Y:S05]  /*10c0*/  BSYNC.RECONVERGENT B2 ;  /* 0x0000000000027941 */ /* 0x000fea0003800200 */
.L_x_32:
        /* <DEDUP_REMOVED lines=13> */
.L_x_35:
[----:B------:R-:W-:Y:S05]  /*11a0*/  BSYNC.RECONVERGENT B2 ;  /* 0x0000000000027941 */ /* 0x000fea0003800200 */
.L_x_34:
        /* <DEDUP_REMOVED lines=13> */
.L_x_37:
[----:B------:R-:W-:Y:S05]  /*1280*/  BSYNC.RECONVERGENT B2 ;  /* 0x0000000000027941 */ /* 0x000fea0003800200 */
.L_x_36:
        /* <DEDUP_REMOVED lines=13> */
.L_x_39:
[----:B------:R-:W-:Y:S05]  /*1360*/  BSYNC.RECONVERGENT B2 ;  /* 0x0000000000027941 */ /* 0x000fea0003800200 */
.L_x_38:
[----:B------:R-:W-:Y:S05]  /*1370*/  @P0 BRA `(.L_x_9) ;  /* 0x00000000001c0947 */ /* 0x000fea0003800000 */
[----:B------:R-:W2:Y:S02]  /*1380*/  LDG.E.U8.CONSTANT R7, desc[UR8][R6.64+0xf] ;  /* 0x00000f0806077981 */ /* 0x000ea4000c1e9100 */
[----:B--2---:R-:W-:-:S05]  /*1390*/  IMAD.IADD R15, R7, 0x1, -R8 ;  /* 0x00000001070f7824 */ /* 0x004fca00078e0a08 */
[----:B------:R-:W-:-:S13]  /*13a0*/  ISETP.GE.U32.AND P0, PT, R15, UR7, PT ;  /* 0x000000070f007c0c */ /* 0x000fda000bf06070 */
[----:B------:R-:W-:Y:S05]  /*13b0*/  @P0 BRA `(.L_x_9) ;  /* 0x00000000000c0947 */ /* 0x000fea0003800000 */
[----:B------:R-:W-:-:S04]  /*13c0*/  IMAD R6, R15, 0x80, R12 ;  /* 0x000000800f067824 */ /* 0x000fc800078e020c */
[----:B------:R-:W-:-:S05]  /*13d0*/  IMAD.IADD R6, R9, 0x1, R6 ;  /* 0x0000000109067824 */ /* 0x000fca00078e0206 */
[----:B------:R1:W-:Y:S02]  /*13e0*/  ATOMS.POPC.INC.32 RZ, [R6+URZ] ;  /* 0x0000000006ff7f8c */ /* 0x0003e4000d8000ff */
.L_x_9:
[----:B------:R-:W-:Y:S05]  /*13f0*/  BSYNC.RECONVERGENT B0 ;  /* 0x0000000000007941 */ /* 0x000fea0003800200 */
.L_x_8:
[----:B------:R-:W-:-:S05]  /*1400*/  LEA R11, P0, R4, R11, 0x4 ;  /* 0x0000000b040b7211 */ /* 0x000fca00078020ff */
[----:B------:R-:W-:Y:S01]  /*1410*/  IMAD.X R10, R10, 0x1, R13, P0 ;  /* 0x000000010a0a7824 */ /* 0x000fe200000e060d */
[----:B------:R-:W-:-:S04]  /*1420*/  ISETP.GE.U32.AND P0, PT, R11, R2, PT ;  /* 0x000000020b00720c */ /* 0x000fc80003f06070 */
[----:B------:R-:W-:-:S13]  /*1430*/  ISETP.GE.U32.AND.EX P0, PT, R10, R3, PT, P0 ;  /* 0x000000030a00720c */ /* 0x000fda0003f06100 */
[----:B------:R-:W-:Y:S05]  /*1440*/  @!P0 BRA `(.L_x_40) ;  /* 0xfffffff0006c8947 */ /* 0x000fea000383ffff */
.L_x_7:
[----:B------:R-:W-:Y:S05]  /*1450*/  BSYNC.RECONVERGENT B1 ;  /* 0x0000000000017941 */ /* 0x000fea0003800200 */
.L_x_6:
[----:B------:R-:W-:Y:S01]  /*1460*/  BAR.SYNC.DEFER_BLOCKING 0x0 ;  /* 0x0000000000007b1d */ /* 0x000fe20000010000 */
[----:B------:R-:W-:-:S13]  /*1470*/  ISETP.GT.AND P0, PT, R27, UR5, PT ;  /* 0x000000051b007c0c */ /* 0x000fda000bf04270 */
[----:B------:R-:W-:Y:S05]  /*1480*/  @P0 EXIT ;  /* 0x000000000000094d */ /* 0x000fea0003800000 */
[----:B------:R-:W3:Y:S01]  /*1490*/  S2UR UR6, SR_CgaCtaId ;  /* 0x00000000000679c3 */ /* 0x000ee20000008800 */
[----:B------:R-:W4:Y:S01]  /*14a0*/  LDCU.64 UR10, c[0x0][0x388] ;  /* 0x00007100ff0a77ac */ /* 0x000f220008000a00 */
[----:B------:R-:W-:Y:S01]  /*14b0*/  UMOV UR4, 0x400 ;  /* 0x0000040000047882 */ /* 0x000fe20000000000 */
[----:B----4-:R-:W-:-:S04]  /*14c0*/  LEA R2, P0, R27, UR10, 0x2 ;  /* 0x0000000a1b027c11 */ /* 0x010fc8000f8010ff */
[----:B------:R-:W-:Y:S01]  /*14d0*/  LEA.HI.X R3, R27, UR11, RZ, 0x2, P0 ;  /* 0x0000000b1b037c11 */ /* 0x000fe200080f14ff */
[----:B---3--:R-:W-:-:S06]  /*14e0*/  ULEA UR4, UR6, UR4, 0x18 ;  /* 0x0000000406047291 */ /* 0x008fcc000f8ec0ff */
[----:B------:R-:W-:-:S05]  /*14f0*/  LEA R25, R27, UR4, 0x7 ;  /* 0x000000041b197c11 */ /* 0x000fca000f8e38ff */
[----:B------:R-:W-:-:S07]  /*1500*/  VIADD R25, R25, 0x40 ;  /* 0x0000004019197836 */ /* 0x000fce0000000000 */
.L_x_41:
[----:B0-----:R-:W0:Y:S04]  /*1510*/  LDS.128 R12, [R25+-0x40] ;  /* 0xffffc000190c7984 */ /* 0x001e280000000c00 */
[----:B---3--:R-:W3:Y:S04]  /*1520*/  LDS.128 R20, [R25+-0x30] ;  /* 0xffffd00019147984 */ /* 0x008ee80000000c00 */
[----:B-1----:R-:W1:Y:S04]  /*1530*/  LDS.128 R4, [R25+-0x20] ;  /* 0xffffe00019047984 */ /* 0x002e680000000c00 */
[----:B------:R-:W4:Y:S04]  /*1540*/  LDS.128 R16, [R25+-0x10] ;  /* 0xfffff00019107984 */ /* 0x000f280000000c00 */
[----:B--2---:R-:W2:Y:S01]  /*1550*/  LDS.128 R8, [R25] ;  /* 0x0000000019087984 */ /* 0x004ea20000000c00 */
[----:B0-----:R-:W-:-:S04]  /*1560*/  IADD3 R12, PT, PT, R14, R13, R12 ;  /* 0x0000000d0e0c7210 */ /* 0x001fc80007ffe00c */
[----:B---3--:R-:W-:Y:S02]  /*1570*/  IADD3 R20, PT, PT, R20, R15, R12 ;  /* 0x0000000f14147210 */ /* 0x008fe40007ffe00c */
[----:B------:R-:W0:Y:S02]  /*1580*/  LDS.128 R12, [R25+0x10] ;  /* 0x00001000190c7984 */ /* 0x000e240000000c00 */
[----:B------:R-:W-:-:S04]  /*1590*/  IADD3 R20, PT, PT, R22, R21, R20 ;  /* 0x0000001516147210 */ /* 0x000fc80007ffe014 */
[----:B-1----:R-:W-:Y:S02]  /*15a0*/  IADD3 R4, PT, PT, R4, R23, R20 ;  /* 0x0000001704047210 */ /* 0x002fe40007ffe014 */
[----:B------:R-:W1:Y:S02]  /*15b0*/  LDS.128 R20, [R25+0x20] ;  /* 0x0000200019147984 */ /* 0x000e640000000c00 */
[----:B------:R-:W-:-:S04]  /*15c0*/  IADD3 R4, PT, PT, R6, R5, R4 ;  /* 0x0000000506047210 */ /* 0x000fc80007ffe004 */
[----:B----4-:R-:W-:Y:S02]  /*15d0*/  IADD3 R16, PT, PT, R16, R7, R4 ;  /* 0x0000000710107210 */ /* 0x010fe40007ffe004 */
[----:B------:R-:W3:Y:S02]  /*15e0*/  LDS.128 R4, [R25+0x30] ;  /* 0x0000300019047984 */ /* 0x000ee40000000c00 */
[----:B------:R-:W-:-:S04]  /*15f0*/  IADD3 R16, PT, PT, R18, R17, R16 ;  /* 0x0000001112107210 */ /* 0x000fc80007ffe010 */
[----:B--2---:R-:W-:-:S04]  /*1600*/  IADD3 R8, PT, PT, R8, R19, R16 ;  /* 0x0000001308087210 */ /* 0x004fc80007ffe010 */
[----:B------:R-:W-:-:S04]  /*1610*/  IADD3 R8, PT, PT, R10, R9, R8 ;  /* 0x000000090a087210 */ /* 0x000fc80007ffe008 */
[----:B0-----:R-:W-:-:S04]  /*1620*/  IADD3 R8, PT, PT, R12, R11, R8 ;  /* 0x0000000b0c087210 */ /* 0x001fc80007ffe008 */
[----:B------:R-:W-:-:S04]  /*1630*/  IADD3 R8, PT, PT, R14, R13, R8 ;  /* 0x0000000d0e087210 */ /* 0x000fc80007ffe008 */
[----:B-1----:R-:W-:Y:S01]  /*1640*/  IADD3 R8, PT, PT, R20, R15, R8 ;  /* 0x0000000f14087210 */ /* 0x002fe20007ffe008 */
[----:B------:R-:W-:-:S03]  /*1650*/  IMAD.IADD R27, R0, 0x1, R27 ;  /* 0x00000001001b7824 */ /* 0x000fc600078e021b */
[----:B------:R-:W-:-:S04]  /*1660*/  IADD3 R8, PT, PT, R22, R21, R8 ;  /* 0x0000001516087210 */ /* 0x000fc80007ffe008 */
[----:B---3--:R-:W-:Y:S02]  /*1670*/  IADD3 R4, PT, PT, R4, R23, R8 ;  /* 0x0000001704047210 */ /* 0x008fe40007ffe008 */
[----:B------:R-:W-:Y:S02]  /*1680*/  ISETP.GT.AND P0, PT, R27, UR5, PT ;  /* 0x000000051b007c0c */ /* 0x000fe4000bf04270 */
[----:B------:R-:W-:Y:S01]  /*1690*/  IADD3 R4, PT, PT, R6, R5, R4 ;  /* 0x0000000506047210 */ /* 0x000fe20007ffe004 */
[----:B------:R-:W-:-:S04]  /*16a0*/  IMAD.MOV.U32 R5, RZ, RZ, R3 ;  /* 0x000000ffff057224 */ /* 0x000fc800078e0003 */
[----:B------:R-:W-:Y:S02]  /*16b0*/  IMAD.IADD R7, R7, 0x1, R4 ;  /* 0x0000000107077824 */ /* 0x000fe400078e0204 */
[----:B------:R-:W-:Y:S02]  /*16c0*/  IMAD.MOV.U32 R4, RZ, RZ, R2 ;  /* 0x000000ffff047224 */ /* 0x000fe400078e0002 */
[----:B------:R-:W-:-:S03]  /*16d0*/  IMAD R25, R0, 0x80, R25 ;  /* 0x0000008000197824 */ /* 0x000fc600078e0219 */
[----:B------:R3:W-:Y:S01]  /*16e0*/  REDG.E.ADD.STRONG.GPU desc[UR8][R4.64], R7 ;  /* 0x000000070400798e */ /* 0x0007e2000c12e108 */
[----:B------:R-:W-:Y:S01]  /*16f0*/  IMAD.WIDE.U32 R2, R0, 0x4, R4 ;  /* 0x0000000400027825 */ /* 0x000fe200078e0004 */
[----:B------:R-:W-:Y:S06]  /*1700*/  @!P0 BRA `(.L_x_41) ;  /* 0xfffffffc00808947 */ /* 0x000fec000383ffff */
[----:B------:R-:W-:Y:S05]  /*1710*/  EXIT ;  /* 0x000000000000794d */ /* 0x000fea0003800000 */
.L_x_42:
[----:B------:R-:W-:-:S00]  /*1720*/  BRA `(.L_x_42) ;  /* 0xfffffffc00fc7947 */ /* 0x000fc0000383ffff */
[----:B------:R-:W-:-:S00]  /*1730*/  NOP ;  /* 0x0000000000007918 */ /* 0x000fc00000000000 */
        /* <DEDUP_REMOVED lines=12> */
.L_x_43:


//--------------------- .nv.shared._Z22histogram_range_kernelPKcPjmii --------------------------
	.section	.nv.shared._Z22histogram_range_kernelPKcPjmii,"aw",@nobits
	.sectionflags	@""
	.align	16
	.zero		1024


//--------------------- .nv.shared.reserved.0     --------------------------
	.section	.nv.shared.reserved.0,"aw",@nobits
	.weak		__nv_reservedSMEM_offset_0_alias
	.size		__nv_reservedSMEM_offset_0_alias, 0, 64
	.other		__nv_reservedSMEM_offset_0_alias,@"STO_CUDA_RESERVED_SHARED STV_DEFAULT"
__nv_reservedSMEM_offset_0_alias:
	.zero		0
	.zero		64


//--------------------- .nv.constant0._Z22histogram_range_kernelPKcPjmii --------------------------
	.section	.nv.constant0._Z22histogram_range_kernelPKcPjmii,"a",@progbits
	.sectionflags	@""
	.align	4
.nv.constant0._Z22histogram_range_kernelPKcPjmii:
	.zero		928


//--------------------- SYMBOLS --------------------------

	.type		.nv.reservedSmem.offset0,@object
	.size		.nv.reservedSmem.offset0,0x4
	.type		.nv.reservedSmem.cap,@object
	.size		.nv.reservedSmem.cap,0x4
